	.headerflags	@"EF_CUDA_TEXMODE_UNIFIED EF_CUDA_64BIT_ADDRESS EF_CUDA_ACCELERATORS EF_CUDA_SM90 EF_CUDA_VIRTUAL_SM(EF_CUDA_SM90)"
	.elftype	@"ET_EXEC"


//--------------------- .nv.info                  --------------------------
	.section	.nv.info,"",@"SHT_CUDA_INFO"
	.align	4


	//----- nvinfo : EIATTR_REGCOUNT
	.align		4
        /*0000*/ 	.byte	0x04, 0x2f
        /*0002*/ 	.short	(.L_1 - .L_0)
	.align		4
.L_0:
        /*0004*/ 	.word	index@(triton_poi_fused_cat_2)
        /*0008*/ 	.word	0x00000010


	//----- nvinfo : EIATTR_MIN_STACK_SIZE
	.align		4
.L_1:
        /*000c*/ 	.byte	0x04, 0x12
        /*000e*/ 	.short	(.L_3 - .L_2)
	.align		4
.L_2:
        /*0010*/ 	.word	index@(triton_poi_fused_cat_2)
        /*0014*/ 	.word	0x00000000


	//----- nvinfo : EIATTR_FRAME_SIZE
	.align		4
.L_3:
        /*0018*/ 	.byte	0x04, 0x11
        /*001a*/ 	.short	(.L_5 - .L_4)
	.align		4
.L_4:
        /*001c*/ 	.word	index@(triton_poi_fused_cat_2)
        /*0020*/ 	.word	0x00000000


	//----- nvinfo : EIATTR_MIN_STACK_SIZE
	.align		4
.L_5:
        /*0024*/ 	.byte	0x04, 0x12
        /*0026*/ 	.short	(.L_7 - .L_6)
	.align		4
.L_6:
        /*0028*/ 	.word	index@(triton_poi_fused_cat_2)
        /*002c*/ 	.word	0x00000000
.L_7:


//--------------------- .nv.info.triton_poi_fused_cat_2 --------------------------
	.section	.nv.info.triton_poi_fused_cat_2,"",@"SHT_CUDA_INFO"
	.sectionflags	@""
	.align	4


	//----- nvinfo : EIATTR_CUDA_API_VERSION
	.align		4
        /*0000*/ 	.byte	0x04, 0x37
        /*0002*/ 	.short	(.L_9 - .L_8)
.L_8:
        /*0004*/ 	.word	0x0000007c


	//----- nvinfo : EIATTR_KPARAM_INFO
	.align		4
.L_9:
        /*0008*/ 	.byte	0x04, 0x17
        /*000a*/ 	.short	(.L_11 - .L_10)
.L_10:
        /*000c*/ 	.word	0x00000000
        /*0010*/ 	.short	0x0004
        /*0012*/ 	.short	0x0020
        /*0014*/ 	.byte	0x00, 0xf0, 0x11, 0x00


	//----- nvinfo : EIATTR_KPARAM_INFO
	.align		4
.L_11:
        /*0018*/ 	.byte	0x04, 0x17
        /*001a*/ 	.short	(.L_13 - .L_12)
.L_12:
        /*001c*/ 	.word	0x00000000
        /*0020*/ 	.short	0x0003
        /*0022*/ 	.short	0x0018
        /*0024*/ 	.byte	0x00, 0xf4, 0x21, 0x00


	//----- nvinfo : EIATTR_KPARAM_INFO
	.align		4
.L_13:
        /*0028*/ 	.byte	0x04, 0x17
        /*002a*/ 	.short	(.L_15 - .L_14)
.L_14:
        /*002c*/ 	.word	0x00000000
        /*0030*/ 	.short	0x0002
        /*0032*/ 	.short	0x0010
        /*0034*/ 	.byte	0x00, 0xf4, 0x21, 0x00


	//----- nvinfo : EIATTR_KPARAM_INFO
	.align		4
.L_15:
        /*0038*/ 	.byte	0x04, 0x17
        /*003a*/ 	.short	(.L_17 - .L_16)
.L_16:
        /*003c*/ 	.word	0x00000000
        /*0040*/ 	.short	0x0001
        /*0042*/ 	.short	0x0008
        /*0044*/ 	.byte	0x00, 0xf4, 0x21, 0x00


	//----- nvinfo : EIATTR_KPARAM_INFO
	.align		4
.L_17:
        /*0048*/ 	.byte	0x04, 0x17
        /*004a*/ 	.short	(.L_19 - .L_18)
.L_18:
        /*004c*/ 	.word	0x00000000
        /*0050*/ 	.short	0x0000
        /*0052*/ 	.short	0x0000
        /*0054*/ 	.byte	0x00, 0xf4, 0x21, 0x00


	//----- nvinfo : EIATTR_SPARSE_MMA_MASK
	.align		4
.L_19:
        /*0058*/ 	.byte	0x03, 0x50
        /*005a*/ 	.short	0x0000


	//----- nvinfo : EIATTR_MAXREG_COUNT
	.align		4
        /*005c*/ 	.byte	0x03, 0x1b
        /*005e*/ 	.short	0x00ff


	//----- nvinfo : EIATTR_EXIT_INSTR_OFFSETS
	.align		4
        /*0060*/ 	.byte	0x04, 0x1c
        /*0062*/ 	.short	(.L_21 - .L_20)


	//   ....[0]....
.L_20:
        /*0064*/ 	.word	0x00000300


	//   ....[1]....
        /*0068*/ 	.word	0x00000320


	//----- nvinfo : EIATTR_REQNTID
	.align		4
.L_21:
        /*006c*/ 	.byte	0x04, 0x10
        /*006e*/ 	.short	(.L_23 - .L_22)
.L_22:
        /*0070*/ 	.word	0x00000080
        /*0074*/ 	.word	0x00000001
        /*0078*/ 	.word	0x00000001


	//----- nvinfo : EIATTR_CBANK_PARAM_SIZE
	.align		4
.L_23:
        /*007c*/ 	.byte	0x03, 0x19
        /*007e*/ 	.short	0x0024


	//----- nvinfo : EIATTR_PARAM_CBANK
	.align		4
        /*0080*/ 	.byte	0x04, 0x0a
        /*0082*/ 	.short	(.L_25 - .L_24)
	.align		4
.L_24:
        /*0084*/ 	.word	index@(.nv.constant0.triton_poi_fused_cat_2)
        /*0088*/ 	.short	0x0210
        /*008a*/ 	.short	0x0024


	//----- nvinfo : EIATTR_SW_WAR
	.align		4
.L_25:
        /*008c*/ 	.byte	0x04, 0x36
        /*008e*/ 	.short	(.L_27 - .L_26)
.L_26:
        /*0090*/ 	.word	0x00000008
.L_27:


//--------------------- .nv.callgraph             --------------------------
	.section	.nv.callgraph,"",@"SHT_CUDA_CALLGRAPH"
	.align	4
	.sectionentsize	8
	.align		4
        /*0000*/ 	.word	0x00000000
	.align		4
        /*0004*/ 	.word	0xffffffff
	.align		4
        /*0008*/ 	.word	0x00000000
	.align		4
        /*000c*/ 	.word	0xfffffffe
	.align		4
        /*0010*/ 	.word	0x00000000
	.align		4
        /*0014*/ 	.word	0xfffffffd
	.align		4
        /*0018*/ 	.word	0x00000000
	.align		4
        /*001c*/ 	.word	0xfffffffc


//--------------------- .text.triton_poi_fused_cat_2 --------------------------
	.section	.text.triton_poi_fused_cat_2,"ax",@progbits
	.align	128
        .global         triton_poi_fused_cat_2
        .type           triton_poi_fused_cat_2,@function
        .size           triton_poi_fused_cat_2,(.L_x_1 - triton_poi_fused_cat_2)
        .other          triton_poi_fused_cat_2,@"STO_CUDA_ENTRY STV_DEFAULT"
triton_poi_fused_cat_2:
.text.triton_poi_fused_cat_2:
[----:B------:R-:W0:Y:S02]  /*0000*/  LDC R1, c[0x0][0x28] ;  /* 0x00000a00ff017b82 */ /* 0x000e240000000800 */
[----:B------:R-:W1:Y:S01]  /*0010*/  S2R R0, SR_TID.X ;  /* 0x0000000000007919 */ /* 0x000e620000002100 */
[----:B------:R-:W2:Y:S01]  /*0020*/  LDC.64 R4, c[0x0][0x218] ;  /* 0x00008600ff047b82 */ /* 0x000ea20000000a00 */
[----:B------:R-:W-:Y:S01]  /*0030*/  ULDC.64 UR4, c[0x0][0x208] ;  /* 0x0000820000047ab9 */ /* 0x000fe20000000a00 */
[----:B------:R-:W3:Y:S01]  /*0040*/  S2R R3, SR_CTAID.X ;  /* 0x0000000000037919 */ /* 0x000ee20000002500 */
[----:B-1----:R-:W-:Y:S02]  /*0050*/  LOP3.LUT R0, R0, 0x7f, RZ, 0xc0, !PT ;  /* 0x0000007f00007812 */ /* 0x002fe400078ec0ff */
[----:B---3--:R-:W-:-:S03]  /*0060*/  SHF.R.S32.HI R2, RZ, 0x18, R3 ;  /* 0x00000018ff027819 */ /* 0x008fc60000011403 */
[----:B------:R-:W-:Y:S01]  /*0070*/  IMAD R0, R3, 0x80, R0 ;  /* 0x0000008003007824 */ /* 0x000fe200078e0200 */
[----:B------:R-:W-:-:S03]  /*0080*/  SGXT R3, R2, 0x1 ;  /* 0x000000010203781a */ /* 0x000fc60000000200 */
[C---:B------:R-:W-:Y:S01]  /*0090*/  IMAD.HI R8, R0.reuse, 0x2aaaaaab, RZ ;  /* 0x2aaaaaab00087827 */ /* 0x040fe200078e02ff */
[----:B------:R-:W-:Y:S02]  /*00a0*/  ISETP.GE.AND P0, PT, R0, 0xc00, PT ;  /* 0x00000c000000780c */ /* 0x000fe40003f06270 */
[----:B------:R-:W-:Y:S02]  /*00b0*/  LEA.HI R6, R3, R0, RZ, 0x4 ;  /* 0x0000000003067211 */ /* 0x000fe400078f20ff */
[----:B------:R-:W1:Y:S02]  /*00c0*/  LDC.64 R2, c[0x0][0x220] ;  /* 0x00008800ff027b82 */ /* 0x000e640000000a00 */
[----:B------:R-:W-:Y:S02]  /*00d0*/  SHF.R.S32.HI R7, RZ, 0x4, R6 ;  /* 0x00000004ff077819 */ /* 0x000fe40000011406 */
[----:B------:R-:W-:-:S03]  /*00e0*/  LOP3.LUT R13, R6, 0xfffffff0, RZ, 0xc0, !PT ;  /* 0xfffffff0060d7812 */ /* 0x000fc600078ec0ff */
[----:B------:R-:W-:-:S04]  /*00f0*/  IMAD.HI R9, R7, 0x2aaaaaab, RZ ;  /* 0x2aaaaaab07097827 */ /* 0x000fc800078e02ff */
[----:B------:R-:W-:Y:S01]  /*0100*/  IMAD.IADD R6, R0, 0x1, -R13 ;  /* 0x0000000100067824 */ /* 0x000fe200078e0a0d */
[----:B------:R-:W-:-:S04]  /*0110*/  SHF.R.U32.HI R10, RZ, 0x1f, R9 ;  /* 0x0000001fff0a7819 */ /* 0x000fc80000011609 */
[----:B------:R-:W-:Y:S02]  /*0120*/  LEA.HI R10, R9, R10, RZ, 0x1d ;  /* 0x0000000a090a7211 */ /* 0x000fe400078fe8ff */
[----:B------:R-:W-:-:S03]  /*0130*/  SHF.R.U32.HI R9, RZ, 0x1f, R8 ;  /* 0x0000001fff097819 */ /* 0x000fc60000011608 */
[----:B------:R-:W-:Y:S01]  /*0140*/  IMAD R10, R10, -0x30, R7 ;  /* 0xffffffd00a0a7824 */ /* 0x000fe200078e0207 */
[----:B------:R-:W-:Y:S02]  /*0150*/  LEA.HI.SX32 R11, R8, R9, 0x19 ;  /* 0x00000009080b7211 */ /* 0x000fe400078fcaff */
[----:B------:R-:W3:Y:S01]  /*0160*/  LDC.64 R8, c[0x0][0x210] ;  /* 0x00008400ff087b82 */ /* 0x000ee20000000a00 */
[C---:B------:R-:W-:Y:S01]  /*0170*/  VIADD R7, R10.reuse, 0xffffffe0 ;  /* 0xffffffe00a077836 */ /* 0x040fe20000000000 */
[----:B------:R-:W-:Y:S01]  /*0180*/  ISETP.GT.AND P3, PT, R10, 0x1f, !P0 ;  /* 0x0000001f0a00780c */ /* 0x000fe20004764270 */
[----:B------:R-:W-:-:S04]  /*0190*/  IMAD R6, R11, 0x100, R6 ;  /* 0x000001000b067824 */ /* 0x000fc800078e0206 */
[C---:B------:R-:W-:Y:S02]  /*01a0*/  IMAD R13, R7.reuse, 0x10, R6 ;  /* 0x00000010070d7824 */ /* 0x040fe400078e0206 */
[----:B-1----:R-:W-:-:S04]  /*01b0*/  IMAD.WIDE R6, R7, 0x4, R2 ;  /* 0x0000000407067825 */ /* 0x002fc800078e0202 */
[----:B--2---:R-:W-:Y:S01]  /*01c0*/  IMAD.WIDE R4, R13, 0x4, R4 ;  /* 0x000000040d047825 */ /* 0x004fe200078e0204 */
[----:B------:R-:W-:Y:S02]  /*01d0*/  CS2R R12, SRZ ;  /* 0x00000000000c7805 */ /* 0x000fe4000001ff00 */
[----:B------:R-:W-:-:S04]  /*01e0*/  ISETP.GE.AND P1, PT, R10, 0x20, PT ;  /* 0x000000200a00780c */ /* 0x000fc80003f26270 */
[----:B------:R-:W2:Y:S04]  /*01f0*/  @P3 LDG.E.EL R13, desc[UR4][R6.64] ;  /* 0x00000004060d3981 */ /* 0x000ea8000c2e1900 */
[----:B------:R1:W4:Y:S01]  /*0200*/  @P3 LDG.E R12, desc[UR4][R4.64] ;  /* 0x00000004040c3981 */ /* 0x000322000c1e1900 */
[C---:B------:R-:W-:Y:S01]  /*0210*/  IMAD R2, R11.reuse, -0x300, R0 ;  /* 0xfffffd000b027824 */ /* 0x040fe200078e0200 */
[----:B------:R-:W-:Y:S01]  /*0220*/  ISETP.LT.AND P2, PT, R0, 0xc00, !P1 ;  /* 0x00000c000000780c */ /* 0x000fe20004f41270 */
[----:B------:R-:W-:Y:S02]  /*0230*/  IMAD.MOV.U32 R10, RZ, RZ, RZ ;  /* 0x000000ffff0a7224 */ /* 0x000fe400078e00ff */
[----:B------:R-:W-:-:S04]  /*0240*/  IMAD R3, R11, 0x200, R2 ;  /* 0x000002000b037824 */ /* 0x000fc800078e0202 */
[----:B---3--:R-:W-:Y:S02]  /*0250*/  IMAD.WIDE R2, R3, 0x4, R8 ;  /* 0x0000000403027825 */ /* 0x008fe400078e0208 */
[----:B------:R-:W1:Y:S04]  /*0260*/  LDC.64 R8, c[0x0][0x228] ;  /* 0x00008a00ff087b82 */ /* 0x000e680000000a00 */
[----:B------:R-:W3:Y:S01]  /*0270*/  @P2 LDG.E R10, desc[UR4][R2.64] ;  /* 0x00000004020a2981 */ /* 0x000ee2000c1e1900 */
[----:B-1----:R-:W-:Y:S01]  /*0280*/  IMAD.WIDE R4, R0, 0x4, R8 ;  /* 0x0000000400047825 */ /* 0x002fe200078e0208 */
[----:B--2---:R-:W-:Y:S02]  /*0290*/  SEL R13, R13, RZ, P3 ;  /* 0x000000ff0d0d7207 */ /* 0x004fe40001800000 */
[----:B----4-:R-:W-:-:S04]  /*02a0*/  SEL R12, R12, RZ, P3 ;  /* 0x000000ff0c0c7207 */ /* 0x010fc80001800000 */
[C---:B------:R-:W-:Y:S01]  /*02b0*/  FSETP.GT.AND P3, PT, R12.reuse, -R13, PT ;  /* 0x8000000d0c00720b */ /* 0x040fe20003f64000 */
[----:B------:R-:W-:Y:S01]  /*02c0*/  FADD R13, R12, R13 ;  /* 0x0000000d0c0d7221 */ /* 0x000fe20000000000 */
[----:B---3--:R-:W-:-:S11]  /*02d0*/  SEL R10, R10, RZ, P2 ;  /* 0x000000ff0a0a7207 */ /* 0x008fd60001000000 */
[----:B------:R-:W-:-:S05]  /*02e0*/  @!P3 FMUL R13, R13, 0.20000000298023223877 ;  /* 0x3e4ccccd0d0db820 */ /* 0x000fca0000400000 */
[----:B------:R-:W-:Y:S01]  /*02f0*/  SEL R13, R10, R13, !P1 ;  /* 0x0000000d0a0d7207 */ /* 0x000fe20004800000 */
[----:B------:R-:W-:Y:S06]  /*0300*/  @P0 EXIT ;  /* 0x000000000000094d */ /* 0x000fec0003800000 */
[----:B------:R-:W-:Y:S01]  /*0310*/  STG.E desc[UR4][R4.64], R13 ;  /* 0x0000000d04007986 */ /* 0x000fe2000c101904 */
[----:B------:R-:W-:Y:S05]  /*0320*/  EXIT ;  /* 0x000000000000794d */ /* 0x000fea0003800000 */
.L_x_0:
[----:B------:R-:W-:-:S00]  /*0330*/  BRA `(.L_x_0) ;  /* 0xfffffffc00fc7947 */ /* 0x000fc0000383ffff */
[----:B------:R-:W-:-:S00]  /*0340*/  NOP ;  /* 0x0000000000007918 */ /* 0x000fc00000000000 */
        /* <DEDUP_REMOVED lines=11> */
.L_x_1:


//--------------------- .nv.constant0.triton_poi_fused_cat_2 --------------------------
	.section	.nv.constant0.triton_poi_fused_cat_2,"a",@progbits
	.sectionflags	@""
	.align	4
.nv.constant0.triton_poi_fused_cat_2:
	.zero		564
